	.headerflags	@"EF_CUDA_TEXMODE_UNIFIED EF_CUDA_64BIT_ADDRESS EF_CUDA_ACCELERATORS EF_CUDA_SM90 EF_CUDA_VIRTUAL_SM(EF_CUDA_SM90)"
	.elftype	@"ET_EXEC"


//--------------------- .nv.info                  --------------------------
	.section	.nv.info,"",@"SHT_CUDA_INFO"
	.align	4


	//----- nvinfo : EIATTR_REGCOUNT
	.align		4
        /*0000*/ 	.byte	0x04, 0x2f
        /*0002*/ 	.short	(.L_1 - .L_0)
	.align		4
.L_0:
        /*0004*/ 	.word	index@(triton_per_fused__softmax_1)
        /*0008*/ 	.word	0x0000000e


	//----- nvinfo : EIATTR_MIN_STACK_SIZE
	.align		4
.L_1:
        /*000c*/ 	.byte	0x04, 0x12
        /*000e*/ 	.short	(.L_3 - .L_2)
	.align		4
.L_2:
        /*0010*/ 	.word	index@(triton_per_fused__softmax_1)
        /*0014*/ 	.word	0x00000000


	//----- nvinfo : EIATTR_FRAME_SIZE
	.align		4
.L_3:
        /*0018*/ 	.byte	0x04, 0x11
        /*001a*/ 	.short	(.L_5 - .L_4)
	.align		4
.L_4:
        /*001c*/ 	.word	index@(triton_per_fused__softmax_1)
        /*0020*/ 	.word	0x00000000


	//----- nvinfo : EIATTR_MIN_STACK_SIZE
	.align		4
.L_5:
        /*0024*/ 	.byte	0x04, 0x12
        /*0026*/ 	.short	(.L_7 - .L_6)
	.align		4
.L_6:
        /*0028*/ 	.word	index@(triton_per_fused__softmax_1)
        /*002c*/ 	.word	0x00000000
.L_7:


//--------------------- .nv.info.triton_per_fused__softmax_1 --------------------------
	.section	.nv.info.triton_per_fused__softmax_1,"",@"SHT_CUDA_INFO"
	.sectionflags	@""
	.align	4


	//----- nvinfo : EIATTR_CUDA_API_VERSION
	.align		4
        /*0000*/ 	.byte	0x04, 0x37
        /*0002*/ 	.short	(.L_9 - .L_8)
.L_8:
        /*0004*/ 	.word	0x0000007c


	//----- nvinfo : EIATTR_KPARAM_INFO
	.align		4
.L_9:
        /*0008*/ 	.byte	0x04, 0x17
        /*000a*/ 	.short	(.L_11 - .L_10)
.L_10:
        /*000c*/ 	.word	0x00000000
        /*0010*/ 	.short	0x0002
        /*0012*/ 	.short	0x000c
        /*0014*/ 	.byte	0x00, 0xf0, 0x11, 0x00


	//----- nvinfo : EIATTR_KPARAM_INFO
	.align		4
.L_11:
        /*0018*/ 	.byte	0x04, 0x17
        /*001a*/ 	.short	(.L_13 - .L_12)
.L_12:
        /*001c*/ 	.word	0x00000000
        /*0020*/ 	.short	0x0001
        /*0022*/ 	.short	0x0008
        /*0024*/ 	.byte	0x00, 0xf0, 0x11, 0x00


	//----- nvinfo : EIATTR_KPARAM_INFO
	.align		4
.L_13:
        /*0028*/ 	.byte	0x04, 0x17
        /*002a*/ 	.short	(.L_15 - .L_14)
.L_14:
        /*002c*/ 	.word	0x00000000
        /*0030*/ 	.short	0x0000
        /*0032*/ 	.short	0x0000
        /*0034*/ 	.byte	0x00, 0xf4, 0x21, 0x00


	//----- nvinfo : EIATTR_SPARSE_MMA_MASK
	.align		4
.L_15:
        /*0038*/ 	.byte	0x03, 0x50
        /*003a*/ 	.short	0x0000


	//----- nvinfo : EIATTR_MAXREG_COUNT
	.align		4
        /*003c*/ 	.byte	0x03, 0x1b
        /*003e*/ 	.short	0x00ff


	//----- nvinfo : EIATTR_COOP_GROUP_MASK_REGIDS
	.align		4
        /*0040*/ 	.byte	0x04, 0x29
        /*0042*/ 	.short	(.L_17 - .L_16)


	//   ....[0]....
.L_16:
        /*0044*/ 	.word	0xffffffff


	//   ....[1]....
        /*0048*/ 	.word	0xffffffff


	//   ....[2]....
        /*004c*/ 	.word	0xffffffff


	//   ....[3]....
        /*0050*/ 	.word	0xffffffff


	//   ....[4]....
        /*0054*/ 	.word	0xffffffff


	//   ....[5]....
        /*0058*/ 	.word	0xffffffff


	//----- nvinfo : EIATTR_COOP_GROUP_INSTR_OFFSETS
	.align		4
.L_17:
        /*005c*/ 	.byte	0x04, 0x28
        /*005e*/ 	.short	(.L_19 - .L_18)


	//   ....[0]....
.L_18:
        /*0060*/ 	.word	0x000001a0


	//   ....[1]....
        /*0064*/ 	.word	0x000001e0


	//   ....[2]....
        /*0068*/ 	.word	0x00000220


	//   ....[3]....
        /*006c*/ 	.word	0x00000350


	//   ....[4]....
        /*0070*/ 	.word	0x00000370


	//   ....[5]....
        /*0074*/ 	.word	0x00000390


	//----- nvinfo : EIATTR_EXIT_INSTR_OFFSETS
	.align		4
.L_19:
        /*0078*/ 	.byte	0x04, 0x1c
        /*007a*/ 	.short	(.L_21 - .L_20)


	//   ....[0]....
.L_20:
        /*007c*/ 	.word	0x00000460


	//   ....[1]....
        /*0080*/ 	.word	0x00000480


	//----- nvinfo : EIATTR_REQNTID
	.align		4
.L_21:
        /*0084*/ 	.byte	0x04, 0x10
        /*0086*/ 	.short	(.L_23 - .L_22)
.L_22:
        /*0088*/ 	.word	0x00000040
        /*008c*/ 	.word	0x00000001
        /*0090*/ 	.word	0x00000001


	//----- nvinfo : EIATTR_CRS_STACK_SIZE
	.align		4
.L_23:
        /*0094*/ 	.byte	0x04, 0x1e
        /*0096*/ 	.short	(.L_25 - .L_24)
.L_24:
        /*0098*/ 	.word	0x00000000


	//----- nvinfo : EIATTR_CBANK_PARAM_SIZE
	.align		4
.L_25:
        /*009c*/ 	.byte	0x03, 0x19
        /*009e*/ 	.short	0x0010


	//----- nvinfo : EIATTR_PARAM_CBANK
	.align		4
        /*00a0*/ 	.byte	0x04, 0x0a
        /*00a2*/ 	.short	(.L_27 - .L_26)
	.align		4
.L_26:
        /*00a4*/ 	.word	index@(.nv.constant0.triton_per_fused__softmax_1)
        /*00a8*/ 	.short	0x0210
        /*00aa*/ 	.short	0x0010


	//----- nvinfo : EIATTR_SW_WAR
	.align		4
.L_27:
        /*00ac*/ 	.byte	0x04, 0x36
        /*00ae*/ 	.short	(.L_29 - .L_28)
.L_28:
        /*00b0*/ 	.word	0x00000008
.L_29:


//--------------------- .nv.callgraph             --------------------------
	.section	.nv.callgraph,"",@"SHT_CUDA_CALLGRAPH"
	.align	4
	.sectionentsize	8
	.align		4
        /*0000*/ 	.word	0x00000000
	.align		4
        /*0004*/ 	.word	0xffffffff
	.align		4
        /*0008*/ 	.word	0x00000000
	.align		4
        /*000c*/ 	.word	0xfffffffe
	.align		4
        /*0010*/ 	.word	0x00000000
	.align		4
        /*0014*/ 	.word	0xfffffffd
	.align		4
        /*0018*/ 	.word	0x00000000
	.align		4
        /*001c*/ 	.word	0xfffffffc


//--------------------- .text.triton_per_fused__softmax_1 --------------------------
	.section	.text.triton_per_fused__softmax_1,"ax",@progbits
	.align	128
        .global         triton_per_fused__softmax_1
        .type           triton_per_fused__softmax_1,@function
        .size           triton_per_fused__softmax_1,(.L_x_2 - triton_per_fused__softmax_1)
        .other          triton_per_fused__softmax_1,@"STO_CUDA_ENTRY STV_DEFAULT"
triton_per_fused__softmax_1:
.text.triton_per_fused__softmax_1:
[----:B------:R-:W0:Y:S02]  /*0000*/  LDC R1, c[0x0][0x28] ;  /* 0x00000a00ff017b82 */ /* 0x000e240000000800 */
[----:B------:R-:W1:Y:S01]  /*0010*/  S2R R4, SR_TID.X ;  /* 0x0000000000047919 */ /* 0x000e620000002100 */
[----:B------:R-:W2:Y:S08]  /*0020*/  S2UR UR4, SR_CTAID.X ;  /* 0x00000000000479c3 */ /* 0x000eb00000002500 */
[----:B------:R-:W3:Y:S01]  /*0030*/  LDC.64 R2, c[0x0][0x210] ;  /* 0x00008400ff027b82 */ /* 0x000ee20000000a00 */
[----:B--2---:R-:W-:Y:S01]  /*0040*/  USHF.L.U32 UR4, UR4, 0x3, URZ ;  /* 0x0000000304047899 */ /* 0x004fe2000800063f */
[----:B-1----:R-:W-:Y:S01]  /*0050*/  SHF.R.U32.HI R0, RZ, 0x3, R4 ;  /* 0x00000003ff007819 */ /* 0x002fe20000011604 */
[----:B------:R-:W-:-:S03]  /*0060*/  IMAD.SHL.U32 R4, R4, 0x2, RZ ;  /* 0x0000000204047824 */ /* 0x000fc600078e00ff */
[----:B------:R-:W-:Y:S02]  /*0070*/  SGXT.U32 R0, R0, 0x3 ;  /* 0x000000030000781a */ /* 0x000fe40000000000 */
[----:B------:R-:W-:Y:S02]  /*0080*/  LOP3.LUT R5, R4, 0xe, RZ, 0xc0, !PT ;  /* 0x0000000e04057812 */ /* 0x000fe400078ec0ff */
[----:B------:R-:W-:Y:S01]  /*0090*/  LOP3.LUT R0, R0, UR4, RZ, 0xfc, !PT ;  /* 0x0000000400007c12 */ /* 0x000fe2000f8efcff */
[----:B------:R-:W-:-:S03]  /*00a0*/  ULDC.64 UR4, c[0x0][0x208] ;  /* 0x0000820000047ab9 */ /* 0x000fc60000000a00 */
[C---:B------:R-:W-:Y:S01]  /*00b0*/  ISETP.GE.AND P0, PT, R0.reuse, 0x40, PT ;  /* 0x000000400000780c */ /* 0x040fe20003f06270 */
[----:B------:R-:W-:-:S04]  /*00c0*/  IMAD R5, R0, 0x10, R5 ;  /* 0x0000001000057824 */ /* 0x000fc800078e0205 */
[----:B---3--:R-:W-:Y:S01]  /*00d0*/  IMAD.WIDE R2, R5, 0x4, R2 ;  /* 0x0000000405027825 */ /* 0x008fe200078e0202 */
[----:B------:R-:W-:-:S07]  /*00e0*/  CS2R R4, SRZ ;  /* 0x0000000000047805 */ /* 0x000fce000001ff00 */
[----:B------:R-:W-:Y:S05]  /*00f0*/  @P0 BRA `(.L_x_0) ;  /* 0x0000000000040947 */ /* 0x000fea0003800000 */
[----:B------:R1:W5:Y:S02]  /*0100*/  LDG.E.64 R4, desc[UR4][R2.64] ;  /* 0x0000000402047981 */ /* 0x000364000c1e1b00 */
.L_x_0:
[----:B-----5:R-:W-:Y:S02]  /*0110*/  SEL R5, R5, RZ, !P0 ;  /* 0x000000ff05057207 */ /* 0x020fe40004000000 */
[----:B------:R-:W-:Y:S02]  /*0120*/  SEL R4, R4, RZ, !P0 ;  /* 0x000000ff04047207 */ /* 0x000fe40004000000 */
[----:B------:R-:W-:Y:S02]  /*0130*/  FSEL R7, R5, -INF , !P0 ;  /* 0xff80000005077808 */ /* 0x000fe40004000000 */
[----:B------:R-:W-:-:S04]  /*0140*/  FSEL R0, R4, -INF , !P0 ;  /* 0xff80000004007808 */ /* 0x000fc80004000000 */
[C---:B------:R-:W-:Y:S02]  /*0150*/  FSETP.GT.AND P1, PT, R0.reuse, R7, PT ;  /* 0x000000070000720b */ /* 0x040fe40003f24000 */
[----:B------:R-:W-:-:S11]  /*0160*/  FSETP.NAN.AND P2, PT, R0, R0, PT ;  /* 0x000000000000720b */ /* 0x000fd60003f48000 */
[----:B------:R-:W-:-:S04]  /*0170*/  @!P1 FSEL R0, R0, R7, P2 ;  /* 0x0000000700009208 */ /* 0x000fc80001000000 */
[C---:B------:R-:W-:Y:S01]  /*0180*/  FSETP.NAN.AND P2, PT, R0.reuse, R0, PT ;  /* 0x000000000000720b */ /* 0x040fe20003f48000 */
[----:B------:R-:W-:Y:S05]  /*0190*/  WARPSYNC.ALL ;  /* 0x0000000000007948 */ /* 0x000fea0003800000 */
[----:B------:R-:W2:Y:S02]  /*01a0*/  SHFL.BFLY PT, R7, R0, 0x4, 0x1f ;  /* 0x0c801f0000077f89 */ /* 0x000ea400000e0000 */
[----:B--2---:R-:W-:-:S13]  /*01b0*/  FSETP.GT.AND P1, PT, R0, R7, PT ;  /* 0x000000070000720b */ /* 0x004fda0003f24000 */
[----:B------:R-:W-:-:S04]  /*01c0*/  @!P1 FSEL R0, R0, R7, P2 ;  /* 0x0000000700009208 */ /* 0x000fc80001000000 */
[C---:B------:R-:W-:Y:S01]  /*01d0*/  FSETP.NAN.AND P2, PT, R0.reuse, R0, PT ;  /* 0x000000000000720b */ /* 0x040fe20003f48000 */
[----:B------:R-:W2:Y:S02]  /*01e0*/  SHFL.BFLY PT, R7, R0, 0x2, 0x1f ;  /* 0x0c401f0000077f89 */ /* 0x000ea400000e0000 */
[----:B--2---:R-:W-:-:S13]  /*01f0*/  FSETP.GT.AND P1, PT, R0, R7, PT ;  /* 0x000000070000720b */ /* 0x004fda0003f24000 */
[----:B------:R-:W-:-:S04]  /*0200*/  @!P1 FSEL R0, R0, R7, P2 ;  /* 0x0000000700009208 */ /* 0x000fc80001000000 */
[C---:B------:R-:W-:Y:S01]  /*0210*/  FSETP.NAN.AND P2, PT, R0.reuse, R0, PT ;  /* 0x000000000000720b */ /* 0x040fe20003f48000 */
[----:B------:R-:W2:Y:S02]  /*0220*/  SHFL.BFLY PT, R7, R0, 0x1, 0x1f ;  /* 0x0c201f0000077f89 */ /* 0x000ea400000e0000 */
[----:B--2---:R-:W-:-:S13]  /*0230*/  FSETP.GT.AND P1, PT, R0, R7, PT ;  /* 0x000000070000720b */ /* 0x004fda0003f24000 */
[----:B------:R-:W-:-:S05]  /*0240*/  @!P1 FSEL R0, R0, R7, P2 ;  /* 0x0000000700009208 */ /* 0x000fca0001000000 */
[--C-:B------:R-:W-:Y:S01]  /*0250*/  FADD R4, R4, -R0.reuse ;  /* 0x8000000004047221 */ /* 0x100fe20000000000 */
[----:B------:R-:W-:-:S03]  /*0260*/  FADD R5, R5, -R0 ;  /* 0x8000000005057221 */ /* 0x000fc60000000000 */
[----:B------:R-:W-:Y:S01]  /*0270*/  FMUL R4, R4, 0.5 ;  /* 0x3f00000004047820 */ /* 0x000fe20000400000 */
[----:B------:R-:W-:-:S03]  /*0280*/  FMUL R5, R5, 0.5 ;  /* 0x3f00000005057820 */ /* 0x000fc60000400000 */
[----:B------:R-:W-:Y:S01]  /*0290*/  FMUL R4, R4, 1.4426950216293334961 ;  /* 0x3fb8aa3b04047820 */ /* 0x000fe20000400000 */
[----:B------:R-:W-:-:S04]  /*02a0*/  FMUL R5, R5, 1.4426950216293334961 ;  /* 0x3fb8aa3b05057820 */ /* 0x000fc80000400000 */
[----:B------:R-:W-:Y:S02]  /*02b0*/  FSETP.GEU.AND P1, PT, R4, -126, PT ;  /* 0xc2fc00000400780b */ /* 0x000fe40003f2e000 */
[----:B------:R-:W-:-:S11]  /*02c0*/  FSETP.GEU.AND P2, PT, R5, -126, PT ;  /* 0xc2fc00000500780b */ /* 0x000fd60003f4e000 */
[----:B------:R-:W-:Y:S02]  /*02d0*/  @!P1 FMUL R4, R4, 0.5 ;  /* 0x3f00000004049820 */ /* 0x000fe40000400000 */
[----:B------:R-:W-:Y:S02]  /*02e0*/  @!P2 FMUL R5, R5, 0.5 ;  /* 0x3f0000000505a820 */ /* 0x000fe40000400000 */
[----:B------:R-:W2:Y:S08]  /*02f0*/  MUFU.EX2 R0, R4 ;  /* 0x0000000400007308 */ /* 0x000eb00000000800 */
[----:B------:R-:W3:Y:S01]  /*0300*/  MUFU.EX2 R7, R5 ;  /* 0x0000000500077308 */ /* 0x000ee20000000800 */
[----:B--2---:R-:W-:Y:S01]  /*0310*/  @!P1 FMUL R0, R0, R0 ;  /* 0x0000000000009220 */ /* 0x004fe20000400000 */
[----:B---3--:R-:W-:-:S04]  /*0320*/  @!P2 FMUL R7, R7, R7 ;  /* 0x000000070707a220 */ /* 0x008fc80000400000 */
[----:B------:R-:W-:-:S05]  /*0330*/  FADD R6, R0, R7 ;  /* 0x0000000700067221 */ /* 0x000fca0000000000 */
[----:B------:R-:W-:-:S05]  /*0340*/  FSEL R6, R6, RZ, !P0 ;  /* 0x000000ff06067208 */ /* 0x000fca0004000000 */
[----:B------:R-:W2:Y:S02]  /*0350*/  SHFL.BFLY PT, R9, R6, 0x4, 0x1f ;  /* 0x0c801f0006097f89 */ /* 0x000ea400000e0000 */
[----:B--2---:R-:W-:-:S05]  /*0360*/  FADD R9, R6, R9 ;  /* 0x0000000906097221 */ /* 0x004fca0000000000 */
[----:B------:R-:W2:Y:S02]  /*0370*/  SHFL.BFLY PT, R8, R9, 0x2, 0x1f ;  /* 0x0c401f0009087f89 */ /* 0x000ea400000e0000 */
[----:B--2---:R-:W-:-:S05]  /*0380*/  FADD R8, R9, R8 ;  /* 0x0000000809087221 */ /* 0x004fca0000000000 */
[----:B------:R-:W2:Y:S02]  /*0390*/  SHFL.BFLY PT, R11, R8, 0x1, 0x1f ;  /* 0x0c201f00080b7f89 */ /* 0x000ea400000e0000 */
[----:B--2---:R-:W-:-:S05]  /*03a0*/  FADD R11, R8, R11 ;  /* 0x0000000b080b7221 */ /* 0x004fca0000000000 */
[C---:B------:R-:W-:Y:S02]  /*03b0*/  FSETP.GT.AND P1, PT, |R11|.reuse, 8.50705917302346158658e+37, PT ;  /* 0x7e8000000b00780b */ /* 0x040fe40003f24200 */
[----:B------:R-:W-:-:S11]  /*03c0*/  FSETP.GEU.AND P2, PT, |R11|, 1.175494350822287508e-38, PT ;  /* 0x008000000b00780b */ /* 0x000fd60003f4e200 */
[----:B------:R-:W-:Y:S01]  /*03d0*/  @P1 FMUL R11, R11, 0.25 ;  /* 0x3e8000000b0b1820 */ /* 0x000fe20000400000 */
[----:B------:R-:W-:Y:S01]  /*03e0*/  @P1 FMUL R0, R0, 0.25 ;  /* 0x3e80000000001820 */ /* 0x000fe20000400000 */
[----:B------:R-:W-:Y:S02]  /*03f0*/  @P1 FMUL R7, R7, 0.25 ;  /* 0x3e80000007071820 */ /* 0x000fe40000400000 */
[----:B------:R-:W-:Y:S01]  /*0400*/  @!P2 FMUL R11, R11, 16777216 ;  /* 0x4b8000000b0ba820 */ /* 0x000fe20000400000 */
[----:B------:R-:W-:Y:S01]  /*0410*/  @!P2 FMUL R0, R0, 16777216 ;  /* 0x4b8000000000a820 */ /* 0x000fe20000400000 */
[----:B------:R-:W-:-:S04]  /*0420*/  @!P2 FMUL R7, R7, 16777216 ;  /* 0x4b8000000707a820 */ /* 0x000fc80000400000 */
[----:B------:R-:W2:Y:S02]  /*0430*/  MUFU.RCP R11, R11 ;  /* 0x0000000b000b7308 */ /* 0x000ea40000001000 */
[C---:B--2---:R-:W-:Y:S01]  /*0440*/  FMUL R6, R11.reuse, R0 ;  /* 0x000000000b067220 */ /* 0x044fe20000400000 */
[----:B------:R-:W-:Y:S01]  /*0450*/  FMUL R7, R11, R7 ;  /* 0x000000070b077220 */ /* 0x000fe20000400000 */
[----:B------:R-:W-:Y:S06]  /*0460*/  @P0 EXIT ;  /* 0x000000000000094d */ /* 0x000fec0003800000 */
[----:B------:R-:W-:Y:S01]  /*0470*/  STG.E.64 desc[UR4][R2.64], R6 ;  /* 0x0000000602007986 */ /* 0x000fe2000c101b04 */
[----:B------:R-:W-:Y:S05]  /*0480*/  EXIT ;  /* 0x000000000000794d */ /* 0x000fea0003800000 */
.L_x_1:
[----:B------:R-:W-:-:S00]  /*0490*/  BRA `(.L_x_1) ;  /* 0xfffffffc00fc7947 */ /* 0x000fc0000383ffff */
[----:B------:R-:W-:-:S00]  /*04a0*/  NOP ;  /* 0x0000000000007918 */ /* 0x000fc00000000000 */
        /* <DEDUP_REMOVED lines=13> */
.L_x_2:


//--------------------- .nv.constant0.triton_per_fused__softmax_1 --------------------------
	.section	.nv.constant0.triton_per_fused__softmax_1,"a",@progbits
	.sectionflags	@""
	.align	4
.nv.constant0.triton_per_fused__softmax_1:
	.zero		544
